//
// Generated by NVIDIA NVVM Compiler
//
// Compiler Build ID: CL-36424714
// Cuda compilation tools, release 13.0, V13.0.88
// Based on NVVM 20.0.0
//

.version 9.0
.target sm_100
.address_size 64

	// .globl	_Z4inc2f

.visible .entry _Z4inc2f(
	.param .f32 _Z4inc2f_param_0
)
{


	ret;

}
	// .globl	_Z7inc_vetPfS_i
.visible .entry _Z7inc_vetPfS_i(
	.param .u64 .ptr .align 1 _Z7inc_vetPfS_i_param_0,
	.param .u64 .ptr .align 1 _Z7inc_vetPfS_i_param_1,
	.param .u32 _Z7inc_vetPfS_i_param_2
)
{
	.reg .pred 	%p<2>;
	.reg .b32 	%r<6>;
	.reg .b32 	%f<3>;
	.reg .b64 	%rd<8>;

	ld.param.u64 	%rd1, [_Z7inc_vetPfS_i_param_0];
	ld.param.u64 	%rd2, [_Z7inc_vetPfS_i_param_1];
	ld.param.u32 	%r2, [_Z7inc_vetPfS_i_param_2];
	mov.u32 	%r3, %tid.x;
	mov.u32 	%r4, %ctaid.x;
	mov.u32 	%r5, %ntid.x;
	mad.lo.s32 	%r1, %r4, %r5, %r3;
	setp.ge.s32 	%p1, %r1, %r2;
	@%p1 bra 	$L__BB1_2;
	cvta.to.global.u64 	%rd3, %rd2;
	cvta.to.global.u64 	%rd4, %rd1;
	mul.wide.s32 	%rd5, %r1, 4;
	add.s64 	%rd6, %rd3, %rd5;
	ld.global.f32 	%f1, [%rd6];
	add.f32 	%f2, %f1, 0f40000000;
	add.s64 	%rd7, %rd4, %rd5;
	st.global.f32 	[%rd7], %f2;
$L__BB1_2:
	ret;

}


// ===== COMPILED SASS (sm_100) =====

	.target	sm_100

	.elftype	@"ET_EXEC"


//--------------------- .note.nv.tkinfo           --------------------------
	.section	.note.nv.tkinfo,"",@"SHT_NOTE"
	.sectionflags	@"SHF_NOTE_NV_TKINFO"
	.tkinfo
        /*0018*/ 	.word	0x00000002
        /*0030*/ 	.string	""
        /*0030*/ 	.string	"ptxas"
        /*0030*/ 	.string	"Cuda compilation tools, release 13.0, V13.0.88"
        /*0030*/ 	.string	"Build cuda_13.0.r13.0/compiler.36424714_0"
        /*0030*/ 	.string	"-arch sm_100 -m 64 "



//--------------------- .note.nv.cuinfo           --------------------------
	.section	.note.nv.cuinfo,"",@"SHT_NOTE"
	.sectionflags	@"SHF_NOTE_NV_CUINFO"
        /*0018*/ 	.short	0x0002
        /*001a*/ 	.short	0x0064
        /*001c*/ 	.short	0x0082
	.zero		2


//--------------------- .nv.info                  --------------------------
	.section	.nv.info,"",@"SHT_CUDA_INFO"
	.align	4


	//----- nvinfo : EIATTR_REGCOUNT
	.align		4
        /*0000*/ 	.byte	0x04, 0x2f
        /*0002*/ 	.short	(.L_1 - .L_0)
	.align		4
.L_0:
        /*0004*/ 	.word	index@(_Z4inc2f)
        /*0008*/ 	.word	0x00000004


	//----- nvinfo : EIATTR_FRAME_SIZE
	.align		4
.L_1:
        /*000c*/ 	.byte	0x04, 0x11
        /*000e*/ 	.short	(.L_3 - .L_2)
	.align		4
.L_2:
        /*0010*/ 	.word	index@(_Z4inc2f)
        /*0014*/ 	.word	0x00000000


	//----- nvinfo : EIATTR_REGCOUNT
	.align		4
.L_3:
        /*0018*/ 	.byte	0x04, 0x2f
        /*001a*/ 	.short	(.L_5 - .L_4)
	.align		4
.L_4:
        /*001c*/ 	.word	index@(_Z7inc_vetPfS_i)
        /*0020*/ 	.word	0x0000000a


	//----- nvinfo : EIATTR_FRAME_SIZE
	.align		4
.L_5:
        /*0024*/ 	.byte	0x04, 0x11
        /*0026*/ 	.short	(.L_7 - .L_6)
	.align		4
.L_6:
        /*0028*/ 	.word	index@(_Z7inc_vetPfS_i)
        /*002c*/ 	.word	0x00000000


	//----- nvinfo : EIATTR_MIN_STACK_SIZE
	.align		4
.L_7:
        /*0030*/ 	.byte	0x04, 0x12
        /*0032*/ 	.short	(.L_9 - .L_8)
	.align		4
.L_8:
        /*0034*/ 	.word	index@(_Z7inc_vetPfS_i)
        /*0038*/ 	.word	0x00000000


	//----- nvinfo : EIATTR_MIN_STACK_SIZE
	.align		4
.L_9:
        /*003c*/ 	.byte	0x04, 0x12
        /*003e*/ 	.short	(.L_11 - .L_10)
	.align		4
.L_10:
        /*0040*/ 	.word	index@(_Z4inc2f)
        /*0044*/ 	.word	0x00000000
.L_11:


//--------------------- .nv.compat                --------------------------
	.section	.nv.compat,"",@"SHT_CUDA_COMPAT_INFO"
	.align	4
        /*0000*/ 	.byte	0x02, 0x09, 0x00, 0x00, 0x02, 0x02, 0x01, 0x00, 0x02, 0x05, 0x05, 0x00, 0x03, 0x07, 0x01, 0x01
        /*0010*/ 	.byte	0x02, 0x03, 0x00, 0x00, 0x02, 0x06, 0x01, 0x00, 0x04, 0x0b, 0x08, 0x00, 0x09, 0x00, 0x00, 0x00
        /*0020*/ 	.byte	0x00, 0x00, 0x00, 0x00


//--------------------- .nv.info._Z7inc_vetPfS_i  --------------------------
	.section	.nv.info._Z7inc_vetPfS_i,"",@"SHT_CUDA_INFO"
	.sectionflags	@""
	.align	4


	//----- nvinfo : EIATTR_CUDA_API_VERSION
	.align		4
        /*0000*/ 	.byte	0x04, 0x37
        /*0002*/ 	.short	(.L_13 - .L_12)
.L_12:
        /*0004*/ 	.word	0x00000082


	//----- nvinfo : EIATTR_KPARAM_INFO
	.align		4
.L_13:
        /*0008*/ 	.byte	0x04, 0x17
        /*000a*/ 	.short	(.L_15 - .L_14)
.L_14:
        /*000c*/ 	.word	0x00000000
        /*0010*/ 	.short	0x0002
        /*0012*/ 	.short	0x0010
        /*0014*/ 	.byte	0x00, 0xf0, 0x11, 0x00


	//----- nvinfo : EIATTR_KPARAM_INFO
	.align		4
.L_15:
        /*0018*/ 	.byte	0x04, 0x17
        /*001a*/ 	.short	(.L_17 - .L_16)
.L_16:
        /*001c*/ 	.word	0x00000000
        /*0020*/ 	.short	0x0001
        /*0022*/ 	.short	0x0008
        /*0024*/ 	.byte	0x00, 0xf5, 0x21, 0x00


	//----- nvinfo : EIATTR_KPARAM_INFO
	.align		4
.L_17:
        /*0028*/ 	.byte	0x04, 0x17
        /*002a*/ 	.short	(.L_19 - .L_18)
.L_18:
        /*002c*/ 	.word	0x00000000
        /*0030*/ 	.short	0x0000
        /*0032*/ 	.short	0x0000
        /*0034*/ 	.byte	0x00, 0xf5, 0x21, 0x00


	//----- nvinfo : EIATTR_SPARSE_MMA_MASK
	.align		4
.L_19:
        /*0038*/ 	.byte	0x03, 0x50
        /*003a*/ 	.short	0x0000


	//----- nvinfo : EIATTR_MAXREG_COUNT
	.align		4
        /*003c*/ 	.byte	0x03, 0x1b
        /*003e*/ 	.short	0x00ff


	//----- nvinfo : EIATTR_MERCURY_ISA_VERSION
	.align		4
        /*0040*/ 	.byte	0x03, 0x5f
        /*0042*/ 	.short	0x0101


	//----- nvinfo : EIATTR_VRC_CTA_INIT_COUNT
	.align		4
        /*0044*/ 	.byte	0x02, 0x4a
	.zero		1
	.zero		1


	//----- nvinfo : EIATTR_EXIT_INSTR_OFFSETS
	.align		4
        /*0048*/ 	.byte	0x04, 0x1c
        /*004a*/ 	.short	(.L_21 - .L_20)


	//   ....[0]....
.L_20:
        /*004c*/ 	.word	0x00000070


	//   ....[1]....
        /*0050*/ 	.word	0x00000100


	//----- nvinfo : EIATTR_CBANK_PARAM_SIZE
	.align		4
.L_21:
        /*0054*/ 	.byte	0x03, 0x19
        /*0056*/ 	.short	0x0014


	//----- nvinfo : EIATTR_PARAM_CBANK
	.align		4
        /*0058*/ 	.byte	0x04, 0x0a
        /*005a*/ 	.short	(.L_23 - .L_22)
	.align		4
.L_22:
        /*005c*/ 	.word	index@(.nv.constant0._Z7inc_vetPfS_i)
        /*0060*/ 	.short	0x0380
        /*0062*/ 	.short	0x0014


	//----- nvinfo : EIATTR_SW_WAR
	.align		4
.L_23:
        /*0064*/ 	.byte	0x04, 0x36
        /*0066*/ 	.short	(.L_25 - .L_24)
.L_24:
        /*0068*/ 	.word	0x00000008
.L_25:


//--------------------- .nv.info._Z4inc2f         --------------------------
	.section	.nv.info._Z4inc2f,"",@"SHT_CUDA_INFO"
	.sectionflags	@""
	.align	4


	//----- nvinfo : EIATTR_CUDA_API_VERSION
	.align		4
        /*0000*/ 	.byte	0x04, 0x37
        /*0002*/ 	.short	(.L_27 - .L_26)
.L_26:
        /*0004*/ 	.word	0x00000082


	//----- nvinfo : EIATTR_KPARAM_INFO
	.align		4
.L_27:
        /*0008*/ 	.byte	0x04, 0x17
        /*000a*/ 	.short	(.L_29 - .L_28)
.L_28:
        /*000c*/ 	.word	0x00000000
        /*0010*/ 	.short	0x0000
        /*0012*/ 	.short	0x0000
        /*0014*/ 	.byte	0x00, 0xf0, 0x11, 0x00


	//----- nvinfo : EIATTR_SPARSE_MMA_MASK
	.align		4
.L_29:
        /*0018*/ 	.byte	0x03, 0x50
        /*001a*/ 	.short	0x0000


	//----- nvinfo : EIATTR_MAXREG_COUNT
	.align		4
        /*001c*/ 	.byte	0x03, 0x1b
        /*001e*/ 	.short	0x00ff


	//----- nvinfo : EIATTR_MERCURY_ISA_VERSION
	.align		4
        /*0020*/ 	.byte	0x03, 0x5f
        /*0022*/ 	.short	0x0101


	//----- nvinfo : EIATTR_VRC_CTA_INIT_COUNT
	.align		4
        /*0024*/ 	.byte	0x02, 0x4a
	.zero		1
	.zero		1


	//----- nvinfo : EIATTR_EXIT_INSTR_OFFSETS
	.align		4
        /*0028*/ 	.byte	0x04, 0x1c
        /*002a*/ 	.short	(.L_31 - .L_30)


	//   ....[0]....
.L_30:
        /*002c*/ 	.word	0x00000010


	//----- nvinfo : EIATTR_CBANK_PARAM_SIZE
	.align		4
.L_31:
        /*0030*/ 	.byte	0x03, 0x19
        /*0032*/ 	.short	0x0004


	//----- nvinfo : EIATTR_PARAM_CBANK
	.align		4
        /*0034*/ 	.byte	0x04, 0x0a
        /*0036*/ 	.short	(.L_33 - .L_32)
	.align		4
.L_32:
        /*0038*/ 	.word	index@(.nv.constant0._Z4inc2f)
        /*003c*/ 	.short	0x0380
        /*003e*/ 	.short	0x0004


	//----- nvinfo : EIATTR_SW_WAR
	.align		4
.L_33:
        /*0040*/ 	.byte	0x04, 0x36
        /*0042*/ 	.short	(.L_35 - .L_34)
.L_34:
        /*0044*/ 	.word	0x00000008
.L_35:


//--------------------- .nv.callgraph             --------------------------
	.section	.nv.callgraph,"",@"SHT_CUDA_CALLGRAPH"
	.align	4
	.sectionentsize	8
	.align		4
        /*0000*/ 	.word	0x00000000
	.align		4
        /*0004*/ 	.word	0xffffffff
	.align		4
        /*0008*/ 	.word	0x00000000
	.align		4
        /*000c*/ 	.word	0xfffffffe
	.align		4
        /*0010*/ 	.word	0x00000000
	.align		4
        /*0014*/ 	.word	0xfffffffd
	.align		4
        /*0018*/ 	.word	0x00000000
	.align		4
        /*001c*/ 	.word	0xfffffffc


//--------------------- .text._Z7inc_vetPfS_i     --------------------------
	.section	.text._Z7inc_vetPfS_i,"ax",@progbits
	.align	128
        .global         _Z7inc_vetPfS_i
        .type           _Z7inc_vetPfS_i,@function
        .size           _Z7inc_vetPfS_i,(.L_x_2 - _Z7inc_vetPfS_i)
        .other          _Z7inc_vetPfS_i,@"STO_CUDA_ENTRY STV_DEFAULT"
_Z7inc_vetPfS_i:
.text._Z7inc_vetPfS_i:
[----:B------:R-:W-:Y:S01]  /*0000*/  LDC R1, c[0x0][0x37c] ;  /* 0x0000df00ff017b82 */ /* 0x000fe20000000800 */
[----:B------:R-:W0:Y:S07]  /*0010*/  S2R R7, SR_TID.X ;  /* 0x0000000000077919 */ /* 0x000e2e0000002100 */
[----:B------:R-:W0:Y:S01]  /*0020*/  S2UR UR4, SR_CTAID.X ;  /* 0x00000000000479c3 */ /* 0x000e220000002500 */
[----:B------:R-:W1:Y:S07]  /*0030*/  LDCU UR5, c[0x0][0x390] ;  /* 0x00007200ff0577ac */ /* 0x000e6e0008000800 */
[----:B------:R-:W0:Y:S02]  /*0040*/  LDC R0, c[0x0][0x360] ;  /* 0x0000d800ff007b82 */ /* 0x000e240000000800 */
[----:B0-----:R-:W-:-:S05]  /*0050*/  IMAD R7, R0, UR4, R7 ;  /* 0x0000000400077c24 */ /* 0x001fca000f8e0207 */
[----:B-1----:R-:W-:-:S13]  /*0060*/  ISETP.GE.AND P0, PT, R7, UR5, PT ;  /* 0x0000000507007c0c */ /* 0x002fda000bf06270 */
[----:B------:R-:W-:Y:S05]  /*0070*/  @P0 EXIT ;  /* 0x000000000000094d */ /* 0x000fea0003800000 */
[----:B------:R-:W0:Y:S01]  /*0080*/  LDC.64 R2, c[0x0][0x388] ;  /* 0x0000e200ff027b82 */ /* 0x000e220000000a00 */
[----:B------:R-:W1:Y:S07]  /*0090*/  LDCU.64 UR4, c[0x0][0x358] ;  /* 0x00006b00ff0477ac */ /* 0x000e6e0008000a00 */
[----:B------:R-:W2:Y:S01]  /*00a0*/  LDC.64 R4, c[0x0][0x380] ;  /* 0x0000e000ff047b82 */ /* 0x000ea20000000a00 */
[----:B0-----:R-:W-:-:S06]  /*00b0*/  IMAD.WIDE R2, R7, 0x4, R2 ;  /* 0x0000000407027825 */ /* 0x001fcc00078e0202 */
[----:B-1----:R-:W3:Y:S01]  /*00c0*/  LDG.E R2, desc[UR4][R2.64] ;  /* 0x0000000402027981 */ /* 0x002ee2000c1e1900 */
[----:B--2---:R-:W-:-:S04]  /*00d0*/  IMAD.WIDE R4, R7, 0x4, R4 ;  /* 0x0000000407047825 */ /* 0x004fc800078e0204 */
[----:B---3--:R-:W-:-:S05]  /*00e0*/  FADD R7, R2, 2 ;  /* 0x4000000002077421 */ /* 0x008fca0000000000 */
[----:B------:R-:W-:Y:S01]  /*00f0*/  STG.E desc[UR4][R4.64], R7 ;  /* 0x0000000704007986 */ /* 0x000fe2000c101904 */
[----:B------:R-:W-:Y:S05]  /*0100*/  EXIT ;  /* 0x000000000000794d */ /* 0x000fea0003800000 */
.L_x_0:
[----:B------:R-:W-:-:S00]  /*0110*/  BRA `(.L_x_0) ;  /* 0xfffffffc00fc7947 */ /* 0x000fc0000383ffff */
[----:B------:R-:W-:-:S00]  /*0120*/  NOP ;  /* 0x0000000000007918 */ /* 0x000fc00000000000 */
        /* <DEDUP_REMOVED lines=13> */
.L_x_2:


//--------------------- .text._Z4inc2f            --------------------------
	.section	.text._Z4inc2f,"ax",@progbits
	.align	128
        .global         _Z4inc2f
        .type           _Z4inc2f,@function
        .size           _Z4inc2f,(.L_x_3 - _Z4inc2f)
        .other          _Z4inc2f,@"STO_CUDA_ENTRY STV_DEFAULT"
_Z4inc2f:
.text._Z4inc2f:
[----:B------:R-:W-:Y:S01]  /*0000*/  LDC R1, c[0x0][0x37c] ;  /* 0x0000df00ff017b82 */ /* 0x000fe20000000800 */
[----:B------:R-:W-:Y:S05]  /*0010*/  EXIT ;  /* 0x000000000000794d */ /* 0x000fea0003800000 */
.L_x_1:
        /* <DEDUP_REMOVED lines=14> */
.L_x_3:


//--------------------- .nv.shared.reserved.0     --------------------------
	.section	.nv.shared.reserved.0,"aw",@nobits
	.weak		__nv_reservedSMEM_offset_0_alias
	.size		__nv_reservedSMEM_offset_0_alias, 0, 64
	.other		__nv_reservedSMEM_offset_0_alias,@"STO_CUDA_RESERVED_SHARED STV_DEFAULT"
__nv_reservedSMEM_offset_0_alias:
	.zero		0
	.zero		64


//--------------------- .nv.constant0._Z7inc_vetPfS_i --------------------------
	.section	.nv.constant0._Z7inc_vetPfS_i,"a",@progbits
	.sectionflags	@""
	.align	4
.nv.constant0._Z7inc_vetPfS_i:
	.zero		916


//--------------------- .nv.constant0._Z4inc2f    --------------------------
	.section	.nv.constant0._Z4inc2f,"a",@progbits
	.sectionflags	@""
	.align	4
.nv.constant0._Z4inc2f:
	.zero		900


//--------------------- SYMBOLS --------------------------

	.type		.nv.reservedSmem.offset0,@object
	.size		.nv.reservedSmem.offset0,0x4
